//
// Generated by NVIDIA NVVM Compiler
//
// Compiler Build ID: CL-36424714
// Cuda compilation tools, release 13.0, V13.0.88
// Based on NVVM 20.0.0
//

.version 9.0
.target sm_100
.address_size 64

	// .globl	_Z3addPiS_S_
.extern .func  (.param .b32 func_retval0) vprintf
(
	.param .b64 vprintf_param_0,
	.param .b64 vprintf_param_1
)
;
.global .align 1 .b8 $str[4] = {37, 100, 10};

.visible .entry _Z3addPiS_S_(
	.param .u64 .ptr .align 1 _Z3addPiS_S__param_0,
	.param .u64 .ptr .align 1 _Z3addPiS_S__param_1,
	.param .u64 .ptr .align 1 _Z3addPiS_S__param_2
)
{
	.local .align 8 .b8 	__local_depot0[8];
	.reg .b64 	%SP;
	.reg .b64 	%SPL;
	.reg .pred 	%p<3>;
	.reg .b32 	%r<15>;
	.reg .b64 	%rd<16>;

	mov.u64 	%SPL, __local_depot0;
	cvta.local.u64 	%SP, %SPL;
	ld.param.u64 	%rd5, [_Z3addPiS_S__param_0];
	ld.param.u64 	%rd6, [_Z3addPiS_S__param_1];
	ld.param.u64 	%rd7, [_Z3addPiS_S__param_2];
	mov.u32 	%r7, %tid.x;
	mov.u32 	%r8, %ctaid.x;
	mov.u32 	%r1, %ntid.x;
	mad.lo.s32 	%r14, %r8, %r1, %r7;
	setp.gt.s32 	%p1, %r14, 19;
	@%p1 bra 	$L__BB0_3;
	mov.u32 	%r3, %nctaid.x;
	mul.lo.s32 	%r4, %r1, %r3;
	add.u64 	%rd8, %SP, 0;
	add.u64 	%rd1, %SPL, 0;
	cvta.to.global.u64 	%rd2, %rd5;
	cvta.to.global.u64 	%rd3, %rd6;
	cvta.to.global.u64 	%rd4, %rd7;
	mov.u64 	%rd13, $str;
$L__BB0_2:
	mul.wide.s32 	%rd9, %r14, 4;
	add.s64 	%rd10, %rd2, %rd9;
	ld.global.u32 	%r9, [%rd10];
	add.s64 	%rd11, %rd3, %rd9;
	ld.global.u32 	%r10, [%rd11];
	add.s32 	%r11, %r10, %r9;
	add.s64 	%rd12, %rd4, %rd9;
	st.global.u32 	[%rd12], %r11;
	add.s32 	%r14, %r14, %r4;
	st.local.u32 	[%rd1], %r3;
	cvta.global.u64 	%rd14, %rd13;
	{ // callseq 0, 0
	.param .b64 param0;
	st.param.b64 	[param0], %rd14;
	.param .b64 param1;
	st.param.b64 	[param1], %rd8;
	.param .b32 retval0;
	call.uni (retval0), 
	vprintf, 
	(
	param0, 
	param1
	);
	ld.param.b32 	%r12, [retval0];
	} // callseq 0
	setp.lt.s32 	%p2, %r14, 20;
	@%p2 bra 	$L__BB0_2;
$L__BB0_3:
	ret;

}


// ===== COMPILED SASS (sm_100) =====

	.target	sm_100

	.elftype	@"ET_EXEC"


//--------------------- .note.nv.tkinfo           --------------------------
	.section	.note.nv.tkinfo,"",@"SHT_NOTE"
	.sectionflags	@"SHF_NOTE_NV_TKINFO"
	.tkinfo
        /*0018*/ 	.word	0x00000002
        /*0030*/ 	.string	""
        /*0030*/ 	.string	"ptxas"
        /*0030*/ 	.string	"Cuda compilation tools, release 13.0, V13.0.88"
        /*0030*/ 	.string	"Build cuda_13.0.r13.0/compiler.36424714_0"
        /*0030*/ 	.string	"-arch sm_100 -m 64 "



//--------------------- .note.nv.cuinfo           --------------------------
	.section	.note.nv.cuinfo,"",@"SHT_NOTE"
	.sectionflags	@"SHF_NOTE_NV_CUINFO"
        /*0018*/ 	.short	0x0002
        /*001a*/ 	.short	0x0064
        /*001c*/ 	.short	0x0082
	.zero		2


//--------------------- .nv.info                  --------------------------
	.section	.nv.info,"",@"SHT_CUDA_INFO"
	.align	4


	//----- nvinfo : EIATTR_REGCOUNT
	.align		4
        /*0000*/ 	.byte	0x04, 0x2f
        /*0002*/ 	.short	(.L_2 - .L_1)
	.align		4
.L_1:
        /*0004*/ 	.word	index@(_Z3addPiS_S_)
        /*0008*/ 	.word	0x00000019


	//----- nvinfo : EIATTR_FRAME_SIZE
	.align		4
.L_2:
        /*000c*/ 	.byte	0x04, 0x11
        /*000e*/ 	.short	(.L_4 - .L_3)
	.align		4
.L_3:
        /*0010*/ 	.word	index@(_Z3addPiS_S_)
        /*0014*/ 	.word	0x00000008


	//----- nvinfo : EIATTR_MIN_STACK_SIZE
	.align		4
.L_4:
        /*0018*/ 	.byte	0x04, 0x12
        /*001a*/ 	.short	(.L_6 - .L_5)
	.align		4
.L_5:
        /*001c*/ 	.word	index@(_Z3addPiS_S_)
        /*0020*/ 	.word	0x00000008
.L_6:


//--------------------- .nv.compat                --------------------------
	.section	.nv.compat,"",@"SHT_CUDA_COMPAT_INFO"
	.align	4
        /*0000*/ 	.byte	0x02, 0x09, 0x00, 0x00, 0x02, 0x02, 0x01, 0x00, 0x02, 0x05, 0x05, 0x00, 0x03, 0x07, 0x01, 0x01
        /*0010*/ 	.byte	0x02, 0x03, 0x00, 0x00, 0x02, 0x06, 0x01, 0x00, 0x04, 0x0b, 0x08, 0x00, 0x09, 0x00, 0x00, 0x00
        /*0020*/ 	.byte	0x00, 0x00, 0x00, 0x00


//--------------------- .nv.info._Z3addPiS_S_     --------------------------
	.section	.nv.info._Z3addPiS_S_,"",@"SHT_CUDA_INFO"
	.sectionflags	@""
	.align	4


	//----- nvinfo : EIATTR_CUDA_API_VERSION
	.align		4
        /*0000*/ 	.byte	0x04, 0x37
        /*0002*/ 	.short	(.L_8 - .L_7)
.L_7:
        /*0004*/ 	.word	0x00000082


	//----- nvinfo : EIATTR_KPARAM_INFO
	.align		4
.L_8:
        /*0008*/ 	.byte	0x04, 0x17
        /*000a*/ 	.short	(.L_10 - .L_9)
.L_9:
        /*000c*/ 	.word	0x00000000
        /*0010*/ 	.short	0x0002
        /*0012*/ 	.short	0x0010
        /*0014*/ 	.byte	0x00, 0xf5, 0x21, 0x00


	//----- nvinfo : EIATTR_KPARAM_INFO
	.align		4
.L_10:
        /*0018*/ 	.byte	0x04, 0x17
        /*001a*/ 	.short	(.L_12 - .L_11)
.L_11:
        /*001c*/ 	.word	0x00000000
        /*0020*/ 	.short	0x0001
        /*0022*/ 	.short	0x0008
        /*0024*/ 	.byte	0x00, 0xf5, 0x21, 0x00


	//----- nvinfo : EIATTR_KPARAM_INFO
	.align		4
.L_12:
        /*0028*/ 	.byte	0x04, 0x17
        /*002a*/ 	.short	(.L_14 - .L_13)
.L_13:
        /*002c*/ 	.word	0x00000000
        /*0030*/ 	.short	0x0000
        /*0032*/ 	.short	0x0000
        /*0034*/ 	.byte	0x00, 0xf5, 0x21, 0x00


	//----- nvinfo : EIATTR_SPARSE_MMA_MASK
	.align		4
.L_14:
        /*0038*/ 	.byte	0x03, 0x50
        /*003a*/ 	.short	0x0000


	//----- nvinfo : EIATTR_MAXREG_COUNT
	.align		4
        /*003c*/ 	.byte	0x03, 0x1b
        /*003e*/ 	.short	0x00ff


	//----- nvinfo : EIATTR_EXTERNS
	.align		4
        /*0040*/ 	.byte	0x04, 0x0f
        /*0042*/ 	.short	(.L_16 - .L_15)


	//   ....[0]....
	.align		4
.L_15:
        /*0044*/ 	.word	index@(vprintf)


	//----- nvinfo : EIATTR_MERCURY_ISA_VERSION
	.align		4
.L_16:
        /*0048*/ 	.byte	0x03, 0x5f
        /*004a*/ 	.short	0x0101


	//----- nvinfo : EIATTR_VRC_CTA_INIT_COUNT
	.align		4
        /*004c*/ 	.byte	0x02, 0x4a
	.zero		1
	.zero		1


	//----- nvinfo : EIATTR_SYSCALL_OFFSETS
	.align		4
        /*0050*/ 	.byte	0x04, 0x46
        /*0052*/ 	.short	(.L_18 - .L_17)


	//   ....[0]....
.L_17:
        /*0054*/ 	.word	0x00000250


	//----- nvinfo : EIATTR_EXIT_INSTR_OFFSETS
	.align		4
.L_18:
        /*0058*/ 	.byte	0x04, 0x1c
        /*005a*/ 	.short	(.L_20 - .L_19)


	//   ....[0]....
.L_19:
        /*005c*/ 	.word	0x000000b0


	//   ....[1]....
        /*0060*/ 	.word	0x00000280


	//----- nvinfo : EIATTR_CRS_STACK_SIZE
	.align		4
.L_20:
        /*0064*/ 	.byte	0x04, 0x1e
        /*0066*/ 	.short	(.L_22 - .L_21)
.L_21:
        /*0068*/ 	.word	0x00000000


	//----- nvinfo : EIATTR_CBANK_PARAM_SIZE
	.align		4
.L_22:
        /*006c*/ 	.byte	0x03, 0x19
        /*006e*/ 	.short	0x0018


	//----- nvinfo : EIATTR_PARAM_CBANK
	.align		4
        /*0070*/ 	.byte	0x04, 0x0a
        /*0072*/ 	.short	(.L_24 - .L_23)
	.align		4
.L_23:
        /*0074*/ 	.word	index@(.nv.constant0._Z3addPiS_S_)
        /*0078*/ 	.short	0x0380
        /*007a*/ 	.short	0x0018


	//----- nvinfo : EIATTR_SW_WAR
	.align		4
.L_24:
        /*007c*/ 	.byte	0x04, 0x36
        /*007e*/ 	.short	(.L_26 - .L_25)
.L_25:
        /*0080*/ 	.word	0x00000008
.L_26:


//--------------------- .nv.callgraph             --------------------------
	.section	.nv.callgraph,"",@"SHT_CUDA_CALLGRAPH"
	.align	4
	.sectionentsize	8
	.align		4
        /*0000*/ 	.word	0x00000000
	.align		4
        /*0004*/ 	.word	0xffffffff
	.align		4
        /*0008*/ 	.word	index@(_Z3addPiS_S_)
	.align		4
        /*000c*/ 	.word	index@(vprintf)
	.align		4
        /*0010*/ 	.word	0x00000000
	.align		4
        /*0014*/ 	.word	0xfffffffe
	.align		4
        /*0018*/ 	.word	0x00000000
	.align		4
        /*001c*/ 	.word	0xfffffffd
	.align		4
        /*0020*/ 	.word	0x00000000
	.align		4
        /*0024*/ 	.word	0xfffffffc


//--------------------- .nv.constant4             --------------------------
	.section	.nv.constant4,"a",@progbits
	.align	8
	.align		8
.nv.constant4:
        /*0000*/ 	.dword	vprintf
	.align		8
        /*0008*/ 	.dword	$str


//--------------------- .text._Z3addPiS_S_        --------------------------
	.section	.text._Z3addPiS_S_,"ax",@progbits
	.align	128
        .global         _Z3addPiS_S_
        .type           _Z3addPiS_S_,@function
        .size           _Z3addPiS_S_,(.L_x_3 - _Z3addPiS_S_)
        .other          _Z3addPiS_S_,@"STO_CUDA_ENTRY STV_DEFAULT"
_Z3addPiS_S_:
.text._Z3addPiS_S_:
[----:B------:R-:W0:Y:S01]  /*0000*/  LDC R1, c[0x0][0x37c] ;  /* 0x0000df00ff017b82 */ /* 0x000e220000000800 */
[----:B------:R-:W1:Y:S01]  /*0010*/  S2R R17, SR_TID.X ;  /* 0x0000000000117919 */ /* 0x000e620000002100 */
[----:B------:R-:W2:Y:S06]  /*0020*/  LDCU UR5, c[0x0][0x2fc] ;  /* 0x00005f80ff0577ac */ /* 0x000eac0008000800 */
[----:B------:R-:W1:Y:S01]  /*0030*/  S2UR UR6, SR_CTAID.X ;  /* 0x00000000000679c3 */ /* 0x000e620000002500 */
[----:B0-----:R-:W-:Y:S01]  /*0040*/  VIADD R1, R1, 0xfffffff8 ;  /* 0xfffffff801017836 */ /* 0x001fe20000000000 */
[----:B------:R-:W0:Y:S06]  /*0050*/  LDCU UR4, c[0x0][0x2f8] ;  /* 0x00005f00ff0477ac */ /* 0x000e2c0008000800 */
[----:B------:R-:W1:Y:S01]  /*0060*/  LDC R22, c[0x0][0x360] ;  /* 0x0000d800ff167b82 */ /* 0x000e620000000800 */
[----:B0-----:R-:W-:-:S05]  /*0070*/  IADD3 R2, P1, PT, R1, UR4, RZ ;  /* 0x0000000401027c10 */ /* 0x001fca000ff3e0ff */
[----:B--2---:R-:W-:Y:S02]  /*0080*/  IMAD.X R16, RZ, RZ, UR5, P1 ;  /* 0x00000005ff107e24 */ /* 0x004fe400088e06ff */
[----:B-1----:R-:W-:-:S05]  /*0090*/  IMAD R17, R22, UR6, R17 ;  /* 0x0000000616117c24 */ /* 0x002fca000f8e0211 */
[----:B------:R-:W-:-:S13]  /*00a0*/  ISETP.GT.AND P0, PT, R17, 0x13, PT ;  /* 0x000000131100780c */ /* 0x000fda0003f04270 */
[----:B------:R-:W-:Y:S05]  /*00b0*/  @P0 EXIT ;  /* 0x000000000000094d */ /* 0x000fea0003800000 */
[----:B------:R-:W0:Y:S01]  /*00c0*/  LDC R18, c[0x0][0x370] ;  /* 0x0000dc00ff127b82 */ /* 0x000e220000000800 */
[----:B------:R-:W1:Y:S02]  /*00d0*/  LDCU.64 UR36, c[0x0][0x358] ;  /* 0x00006b00ff2477ac */ /* 0x000e640008000a00 */
[----:B01----:R-:W-:-:S07]  /*00e0*/  IMAD R22, R22, R18, RZ ;  /* 0x0000001216167224 */ /* 0x003fce00078e02ff */
.L_x_1:
[----:B------:R-:W0:Y:S08]  /*00f0*/  LDC.64 R6, c[0x0][0x388] ;  /* 0x0000e200ff067b82 */ /* 0x000e300000000a00 */
[----:B------:R-:W1:Y:S08]  /*0100*/  LDC.64 R4, c[0x0][0x380] ;  /* 0x0000e000ff047b82 */ /* 0x000e700000000a00 */
[----:B------:R-:W2:Y:S01]  /*0110*/  LDC.64 R8, c[0x0][0x390] ;  /* 0x0000e400ff087b82 */ /* 0x000ea20000000a00 */
[----:B------:R-:W-:Y:S01]  /*0120*/  MOV R3, 0x0 ;  /* 0x0000000000037802 */ /* 0x000fe20000000f00 */
[----:B------:R-:W3:Y:S01]  /*0130*/  LDCU.64 UR4, c[0x4][0x8] ;  /* 0x01000100ff0477ac */ /* 0x000ee20008000a00 */
[----:B0-----:R-:W-:-:S06]  /*0140*/  IMAD.WIDE R6, R17, 0x4, R6 ;  /* 0x0000000411067825 */ /* 0x001fcc00078e0206 */
[----:B------:R0:W4:Y:S01]  /*0150*/  LDG.E R7, desc[UR36][R6.64] ;  /* 0x0000002406077981 */ /* 0x000122000c1e1900 */
[----:B-1----:R-:W-:-:S05]  /*0160*/  IMAD.WIDE R4, R17, 0x4, R4 ;  /* 0x0000000411047825 */ /* 0x002fca00078e0204 */
[----:B------:R3:W4:Y:S01]  /*0170*/  LDG.E R0, desc[UR36][R4.64] ;  /* 0x0000002404007981 */ /* 0x000722000c1e1900 */
[----:B--2---:R-:W-:-:S03]  /*0180*/  IMAD.WIDE R8, R17, 0x4, R8 ;  /* 0x0000000411087825 */ /* 0x004fc600078e0208 */
[----:B------:R1:W-:Y:S01]  /*0190*/  STL [R1], R18 ;  /* 0x0000001201007387 */ /* 0x0003e20000100800 */
[----:B------:R1:W2:Y:S01]  /*01a0*/  LDC.64 R10, c[0x4][R3] ;  /* 0x01000000030a7b82 */ /* 0x0002a20000000a00 */
[----:B------:R-:W-:Y:S01]  /*01b0*/  IMAD.IADD R17, R22, 0x1, R17 ;  /* 0x0000000116117824 */ /* 0x000fe200078e0211 */
[----:B0-----:R-:W-:-:S04]  /*01c0*/  MOV R6, R2 ;  /* 0x0000000200067202 */ /* 0x001fc80000000f00 */
[----:B------:R-:W-:Y:S01]  /*01d0*/  ISETP.GE.AND P0, PT, R17, 0x14, PT ;  /* 0x000000141100780c */ /* 0x000fe20003f06270 */
[----:B---3--:R-:W-:Y:S01]  /*01e0*/  IMAD.U32 R5, RZ, RZ, UR5 ;  /* 0x00000005ff057e24 */ /* 0x008fe2000f8e00ff */
[----:B------:R-:W-:Y:S02]  /*01f0*/  MOV R4, UR4 ;  /* 0x0000000400047c02 */ /* 0x000fe40008000f00 */
[----:B------:R-:W-:Y:S02]  /*0200*/  P2R R19, PR, RZ, 0x1 ;  /* 0x00000001ff137803 */ /* 0x000fe40000000000 */
[----:B----4-:R-:W-:-:S05]  /*0210*/  IADD3 R0, PT, PT, R0, R7, RZ ;  /* 0x0000000700007210 */ /* 0x010fca0007ffe0ff */
[----:B------:R1:W-:Y:S01]  /*0220*/  STG.E desc[UR36][R8.64], R0 ;  /* 0x0000000008007986 */ /* 0x0003e2000c101924 */
[----:B--2---:R-:W-:-:S07]  /*0230*/  IMAD.MOV.U32 R7, RZ, RZ, R16 ;  /* 0x000000ffff077224 */ /* 0x004fce00078e0010 */
[----:B------:R-:W-:-:S07]  /*0240*/  LEPC R20, `(.L_x_0) ;  /* 0x000000001014794e */ /* 0x000fce0000000000 */
[----:B-1----:R-:W-:Y:S05]  /*0250*/  CALL.ABS.NOINC R10 ;  /* 0x000000000a007343 */ /* 0x002fea0003c00000 */
.L_x_0:
[----:B------:R-:W-:-:S13]  /*0260*/  ISETP.NE.AND P6, PT, R19, RZ, PT ;  /* 0x000000ff1300720c */ /* 0x000fda0003fc5270 */
[----:B------:R-:W-:Y:S05]  /*0270*/  @!P6 BRA `(.L_x_1) ;  /* 0xfffffffc009ce947 */ /* 0x000fea000383ffff */
[----:B------:R-:W-:Y:S05]  /*0280*/  EXIT ;  /* 0x000000000000794d */ /* 0x000fea0003800000 */
.L_x_2:
[----:B------:R-:W-:-:S00]  /*0290*/  BRA `(.L_x_2) ;  /* 0xfffffffc00fc7947 */ /* 0x000fc0000383ffff */
[----:B------:R-:W-:-:S00]  /*02a0*/  NOP ;  /* 0x0000000000007918 */ /* 0x000fc00000000000 */
        /* <DEDUP_REMOVED lines=13> */
.L_x_3:


//--------------------- .nv.global.init           --------------------------
	.section	.nv.global.init,"aw",@progbits
.nv.global.init:
	.type		$str,@object
	.size		$str,(.L_0 - $str)
$str:
        /*0000*/ 	.byte	0x25, 0x64, 0x0a, 0x00
.L_0:


//--------------------- .nv.shared.reserved.0     --------------------------
	.section	.nv.shared.reserved.0,"aw",@nobits
	.weak		__nv_reservedSMEM_offset_0_alias
	.size		__nv_reservedSMEM_offset_0_alias, 0, 64
	.other		__nv_reservedSMEM_offset_0_alias,@"STO_CUDA_RESERVED_SHARED STV_DEFAULT"
__nv_reservedSMEM_offset_0_alias:
	.zero		0
	.zero		64


//--------------------- .nv.constant0._Z3addPiS_S_ --------------------------
	.section	.nv.constant0._Z3addPiS_S_,"a",@progbits
	.sectionflags	@""
	.align	4
.nv.constant0._Z3addPiS_S_:
	.zero		920


//--------------------- SYMBOLS --------------------------

	.type		.nv.reservedSmem.offset0,@object
	.size		.nv.reservedSmem.offset0,0x4
	.type		vprintf,@function
